//
// Generated by NVIDIA NVVM Compiler
//
// Compiler Build ID: CL-36424714
// Cuda compilation tools, release 13.0, V13.0.88
// Based on NVVM 20.0.0
//

.version 9.0
.target sm_100
.address_size 64

	// .globl	_Z3addiPfS_S_

.visible .entry _Z3addiPfS_S_(
	.param .u32 _Z3addiPfS_S__param_0,
	.param .u64 .ptr .align 1 _Z3addiPfS_S__param_1,
	.param .u64 .ptr .align 1 _Z3addiPfS_S__param_2,
	.param .u64 .ptr .align 1 _Z3addiPfS_S__param_3
)
{
	.reg .pred 	%p<7>;
	.reg .b32 	%r<27>;
	.reg .b32 	%f<16>;
	.reg .b64 	%rd<31>;

	ld.param.u32 	%r11, [_Z3addiPfS_S__param_0];
	ld.param.u64 	%rd8, [_Z3addiPfS_S__param_1];
	ld.param.u64 	%rd9, [_Z3addiPfS_S__param_2];
	ld.param.u64 	%rd10, [_Z3addiPfS_S__param_3];
	cvta.to.global.u64 	%rd1, %rd10;
	cvta.to.global.u64 	%rd2, %rd9;
	cvta.to.global.u64 	%rd3, %rd8;
	mov.u32 	%r26, %tid.x;
	mov.u32 	%r2, %ntid.x;
	setp.ge.s32 	%p1, %r26, %r11;
	@%p1 bra 	$L__BB0_6;
	add.s32 	%r12, %r26, %r2;
	max.u32 	%r13, %r11, %r12;
	setp.lt.u32 	%p2, %r12, %r11;
	selp.u32 	%r14, 1, 0, %p2;
	add.s32 	%r15, %r12, %r14;
	sub.s32 	%r16, %r13, %r15;
	div.u32 	%r17, %r16, %r2;
	add.s32 	%r3, %r17, %r14;
	and.b32  	%r18, %r3, 3;
	setp.eq.s32 	%p3, %r18, 3;
	@%p3 bra 	$L__BB0_4;
	add.s32 	%r19, %r3, 1;
	and.b32  	%r20, %r19, 3;
	mul.wide.u32 	%rd30, %r26, 4;
	mul.wide.u32 	%rd5, %r2, 4;
	neg.s32 	%r24, %r20;
	mad.lo.s32 	%r26, %r2, %r20, %r26;
$L__BB0_3:
	.pragma "nounroll";
	add.s64 	%rd11, %rd3, %rd30;
	ld.global.f32 	%f1, [%rd11];
	add.s64 	%rd12, %rd2, %rd30;
	ld.global.f32 	%f2, [%rd12];
	add.f32 	%f3, %f1, %f2;
	add.s64 	%rd13, %rd1, %rd30;
	st.global.f32 	[%rd13], %f3;
	add.s64 	%rd30, %rd30, %rd5;
	add.s32 	%r24, %r24, 1;
	setp.ne.s32 	%p4, %r24, 0;
	@%p4 bra 	$L__BB0_3;
$L__BB0_4:
	setp.lt.u32 	%p5, %r3, 3;
	@%p5 bra 	$L__BB0_6;
$L__BB0_5:
	mul.wide.u32 	%rd14, %r26, 4;
	add.s64 	%rd15, %rd3, %rd14;
	ld.global.f32 	%f4, [%rd15];
	add.s64 	%rd16, %rd2, %rd14;
	ld.global.f32 	%f5, [%rd16];
	add.f32 	%f6, %f4, %f5;
	add.s64 	%rd17, %rd1, %rd14;
	st.global.f32 	[%rd17], %f6;
	add.s32 	%r21, %r26, %r2;
	mul.wide.u32 	%rd18, %r21, 4;
	add.s64 	%rd19, %rd3, %rd18;
	ld.global.f32 	%f7, [%rd19];
	add.s64 	%rd20, %rd2, %rd18;
	ld.global.f32 	%f8, [%rd20];
	add.f32 	%f9, %f7, %f8;
	add.s64 	%rd21, %rd1, %rd18;
	st.global.f32 	[%rd21], %f9;
	add.s32 	%r22, %r21, %r2;
	mul.wide.u32 	%rd22, %r22, 4;
	add.s64 	%rd23, %rd3, %rd22;
	ld.global.f32 	%f10, [%rd23];
	add.s64 	%rd24, %rd2, %rd22;
	ld.global.f32 	%f11, [%rd24];
	add.f32 	%f12, %f10, %f11;
	add.s64 	%rd25, %rd1, %rd22;
	st.global.f32 	[%rd25], %f12;
	add.s32 	%r23, %r22, %r2;
	mul.wide.u32 	%rd26, %r23, 4;
	add.s64 	%rd27, %rd3, %rd26;
	ld.global.f32 	%f13, [%rd27];
	add.s64 	%rd28, %rd2, %rd26;
	ld.global.f32 	%f14, [%rd28];
	add.f32 	%f15, %f13, %f14;
	add.s64 	%rd29, %rd1, %rd26;
	st.global.f32 	[%rd29], %f15;
	add.s32 	%r26, %r23, %r2;
	setp.lt.s32 	%p6, %r26, %r11;
	@%p6 bra 	$L__BB0_5;
$L__BB0_6:
	ret;

}


// ===== COMPILED SASS (sm_100) =====

	.target	sm_100

	.elftype	@"ET_EXEC"


//--------------------- .note.nv.tkinfo           --------------------------
	.section	.note.nv.tkinfo,"",@"SHT_NOTE"
	.sectionflags	@"SHF_NOTE_NV_TKINFO"
	.tkinfo
        /*0018*/ 	.word	0x00000002
        /*0030*/ 	.string	""
        /*0030*/ 	.string	"ptxas"
        /*0030*/ 	.string	"Cuda compilation tools, release 13.0, V13.0.88"
        /*0030*/ 	.string	"Build cuda_13.0.r13.0/compiler.36424714_0"
        /*0030*/ 	.string	"-arch sm_100 -m 64 "



//--------------------- .note.nv.cuinfo           --------------------------
	.section	.note.nv.cuinfo,"",@"SHT_NOTE"
	.sectionflags	@"SHF_NOTE_NV_CUINFO"
        /*0018*/ 	.short	0x0002
        /*001a*/ 	.short	0x0064
        /*001c*/ 	.short	0x0082
	.zero		2


//--------------------- .nv.info                  --------------------------
	.section	.nv.info,"",@"SHT_CUDA_INFO"
	.align	4


	//----- nvinfo : EIATTR_REGCOUNT
	.align		4
        /*0000*/ 	.byte	0x04, 0x2f
        /*0002*/ 	.short	(.L_1 - .L_0)
	.align		4
.L_0:
        /*0004*/ 	.word	index@(_Z3addiPfS_S_)
        /*0008*/ 	.word	0x0000001c


	//----- nvinfo : EIATTR_FRAME_SIZE
	.align		4
.L_1:
        /*000c*/ 	.byte	0x04, 0x11
        /*000e*/ 	.short	(.L_3 - .L_2)
	.align		4
.L_2:
        /*0010*/ 	.word	index@(_Z3addiPfS_S_)
        /*0014*/ 	.word	0x00000000


	//----- nvinfo : EIATTR_MIN_STACK_SIZE
	.align		4
.L_3:
        /*0018*/ 	.byte	0x04, 0x12
        /*001a*/ 	.short	(.L_5 - .L_4)
	.align		4
.L_4:
        /*001c*/ 	.word	index@(_Z3addiPfS_S_)
        /*0020*/ 	.word	0x00000000
.L_5:


//--------------------- .nv.compat                --------------------------
	.section	.nv.compat,"",@"SHT_CUDA_COMPAT_INFO"
	.align	4
        /*0000*/ 	.byte	0x02, 0x09, 0x00, 0x00, 0x02, 0x02, 0x01, 0x00, 0x02, 0x05, 0x05, 0x00, 0x03, 0x07, 0x01, 0x01
        /*0010*/ 	.byte	0x02, 0x03, 0x00, 0x00, 0x02, 0x06, 0x01, 0x00, 0x04, 0x0b, 0x08, 0x00, 0x09, 0x00, 0x00, 0x00
        /*0020*/ 	.byte	0x00, 0x00, 0x00, 0x00


//--------------------- .nv.info._Z3addiPfS_S_    --------------------------
	.section	.nv.info._Z3addiPfS_S_,"",@"SHT_CUDA_INFO"
	.sectionflags	@""
	.align	4


	//----- nvinfo : EIATTR_CUDA_API_VERSION
	.align		4
        /*0000*/ 	.byte	0x04, 0x37
        /*0002*/ 	.short	(.L_7 - .L_6)
.L_6:
        /*0004*/ 	.word	0x00000082


	//----- nvinfo : EIATTR_KPARAM_INFO
	.align		4
.L_7:
        /*0008*/ 	.byte	0x04, 0x17
        /*000a*/ 	.short	(.L_9 - .L_8)
.L_8:
        /*000c*/ 	.word	0x00000000
        /*0010*/ 	.short	0x0003
        /*0012*/ 	.short	0x0018
        /*0014*/ 	.byte	0x00, 0xf5, 0x21, 0x00


	//----- nvinfo : EIATTR_KPARAM_INFO
	.align		4
.L_9:
        /*0018*/ 	.byte	0x04, 0x17
        /*001a*/ 	.short	(.L_11 - .L_10)
.L_10:
        /*001c*/ 	.word	0x00000000
        /*0020*/ 	.short	0x0002
        /*0022*/ 	.short	0x0010
        /*0024*/ 	.byte	0x00, 0xf5, 0x21, 0x00


	//----- nvinfo : EIATTR_KPARAM_INFO
	.align		4
.L_11:
        /*0028*/ 	.byte	0x04, 0x17
        /*002a*/ 	.short	(.L_13 - .L_12)
.L_12:
        /*002c*/ 	.word	0x00000000
        /*0030*/ 	.short	0x0001
        /*0032*/ 	.short	0x0008
        /*0034*/ 	.byte	0x00, 0xf5, 0x21, 0x00


	//----- nvinfo : EIATTR_KPARAM_INFO
	.align		4
.L_13:
        /*0038*/ 	.byte	0x04, 0x17
        /*003a*/ 	.short	(.L_15 - .L_14)
.L_14:
        /*003c*/ 	.word	0x00000000
        /*0040*/ 	.short	0x0000
        /*0042*/ 	.short	0x0000
        /*0044*/ 	.byte	0x00, 0xf0, 0x11, 0x00


	//----- nvinfo : EIATTR_SPARSE_MMA_MASK
	.align		4
.L_15:
        /*0048*/ 	.byte	0x03, 0x50
        /*004a*/ 	.short	0x0000


	//----- nvinfo : EIATTR_MAXREG_COUNT
	.align		4
        /*004c*/ 	.byte	0x03, 0x1b
        /*004e*/ 	.short	0x00ff


	//----- nvinfo : EIATTR_MERCURY_ISA_VERSION
	.align		4
        /*0050*/ 	.byte	0x03, 0x5f
        /*0052*/ 	.short	0x0101


	//----- nvinfo : EIATTR_VRC_CTA_INIT_COUNT
	.align		4
        /*0054*/ 	.byte	0x02, 0x4a
	.zero		1
	.zero		1


	//----- nvinfo : EIATTR_EXIT_INSTR_OFFSETS
	.align		4
        /*0058*/ 	.byte	0x04, 0x1c
        /*005a*/ 	.short	(.L_17 - .L_16)


	//   ....[0]....
.L_16:
        /*005c*/ 	.word	0x00000050


	//   ....[1]....
        /*0060*/ 	.word	0x000003a0


	//   ....[2]....
        /*0064*/ 	.word	0x00000600


	//----- nvinfo : EIATTR_CRS_STACK_SIZE
	.align		4
.L_17:
        /*0068*/ 	.byte	0x04, 0x1e
        /*006a*/ 	.short	(.L_19 - .L_18)
.L_18:
        /*006c*/ 	.word	0x00000000


	//----- nvinfo : EIATTR_CBANK_PARAM_SIZE
	.align		4
.L_19:
        /*0070*/ 	.byte	0x03, 0x19
        /*0072*/ 	.short	0x0020


	//----- nvinfo : EIATTR_PARAM_CBANK
	.align		4
        /*0074*/ 	.byte	0x04, 0x0a
        /*0076*/ 	.short	(.L_21 - .L_20)
	.align		4
.L_20:
        /*0078*/ 	.word	index@(.nv.constant0._Z3addiPfS_S_)
        /*007c*/ 	.short	0x0380
        /*007e*/ 	.short	0x0020


	//----- nvinfo : EIATTR_SW_WAR
	.align		4
.L_21:
        /*0080*/ 	.byte	0x04, 0x36
        /*0082*/ 	.short	(.L_23 - .L_22)
.L_22:
        /*0084*/ 	.word	0x00000008
.L_23:


//--------------------- .nv.callgraph             --------------------------
	.section	.nv.callgraph,"",@"SHT_CUDA_CALLGRAPH"
	.align	4
	.sectionentsize	8
	.align		4
        /*0000*/ 	.word	0x00000000
	.align		4
        /*0004*/ 	.word	0xffffffff
	.align		4
        /*0008*/ 	.word	0x00000000
	.align		4
        /*000c*/ 	.word	0xfffffffe
	.align		4
        /*0010*/ 	.word	0x00000000
	.align		4
        /*0014*/ 	.word	0xfffffffd
	.align		4
        /*0018*/ 	.word	0x00000000
	.align		4
        /*001c*/ 	.word	0xfffffffc


//--------------------- .text._Z3addiPfS_S_       --------------------------
	.section	.text._Z3addiPfS_S_,"ax",@progbits
	.align	128
        .global         _Z3addiPfS_S_
        .type           _Z3addiPfS_S_,@function
        .size           _Z3addiPfS_S_,(.L_x_5 - _Z3addiPfS_S_)
        .other          _Z3addiPfS_S_,@"STO_CUDA_ENTRY STV_DEFAULT"
_Z3addiPfS_S_:
.text._Z3addiPfS_S_:
[----:B------:R-:W-:Y:S01]  /*0000*/  LDC R1, c[0x0][0x37c] ;  /* 0x0000df00ff017b82 */ /* 0x000fe20000000800 */
[----:B------:R-:W0:Y:S01]  /*0010*/  S2R R5, SR_TID.X ;  /* 0x0000000000057919 */ /* 0x000e220000002100 */
[----:B------:R-:W0:Y:S06]  /*0020*/  LDCU UR6, c[0x0][0x380] ;  /* 0x00007000ff0677ac */ /* 0x000e2c0008000800 */
[----:B------:R-:W1:Y:S01]  /*0030*/  LDC R0, c[0x0][0x360] ;  /* 0x0000d800ff007b82 */ /* 0x000e620000000800 */
[----:B0-----:R-:W-:-:S13]  /*0040*/  ISETP.GE.AND P0, PT, R5, UR6, PT ;  /* 0x0000000605007c0c */ /* 0x001fda000bf06270 */
[----:B------:R-:W-:Y:S05]  /*0050*/  @P0 EXIT ;  /* 0x000000000000094d */ /* 0x000fea0003800000 */
[----:B-1----:R-:W0:Y:S01]  /*0060*/  I2F.U32.RP R8, R0 ;  /* 0x0000000000087306 */ /* 0x002e220000209000 */
[----:B------:R-:W-:Y:S01]  /*0070*/  IADD3 R4, PT, PT, R5, R0, RZ ;  /* 0x0000000005047210 */ /* 0x000fe20007ffe0ff */
[----:B------:R-:W1:Y:S01]  /*0080*/  LDCU.64 UR4, c[0x0][0x358] ;  /* 0x00006b00ff0477ac */ /* 0x000e620008000a00 */
[----:B------:R-:W-:Y:S01]  /*0090*/  ISETP.NE.U32.AND P2, PT, R0, RZ, PT ;  /* 0x000000ff0000720c */ /* 0x000fe20003f45070 */
[----:B------:R-:W-:Y:S01]  /*00a0*/  BSSY.RECONVERGENT B0, `(.L_x_0) ;  /* 0x000002f000007945 */ /* 0x000fe20003800200 */
[C---:B------:R-:W-:Y:S01]  /*00b0*/  ISETP.GE.U32.AND P0, PT, R4.reuse, UR6, PT ;  /* 0x0000000604007c0c */ /* 0x040fe2000bf06070 */
[----:B------:R-:W2:Y:S01]  /*00c0*/  LDCU.64 UR8, c[0x0][0x388] ;  /* 0x00007100ff0877ac */ /* 0x000ea20008000a00 */
[----:B------:R-:W-:Y:S02]  /*00d0*/  VIMNMX.U32 R7, PT, PT, R4, UR6, !PT ;  /* 0x0000000604077c48 */ /* 0x000fe4000ffe0000 */
[----:B------:R-:W-:Y:S01]  /*00e0*/  SEL R6, RZ, 0x1, P0 ;  /* 0x00000001ff067807 */ /* 0x000fe20000000000 */
[----:B------:R-:W3:Y:S03]  /*00f0*/  LDCU.128 UR12, c[0x0][0x390] ;  /* 0x00007200ff0c77ac */ /* 0x000ee60008000c00 */
[----:B------:R-:W-:Y:S01]  /*0100*/  IADD3 R7, PT, PT, R7, -R4, -R6 ;  /* 0x8000000407077210 */ /* 0x000fe20007ffe806 */
[----:B0-----:R-:W0:Y:S02]  /*0110*/  MUFU.RCP R8, R8 ;  /* 0x0000000800087308 */ /* 0x001e240000001000 */
[----:B0-----:R-:W-:-:S06]  /*0120*/  IADD3 R2, PT, PT, R8, 0xffffffe, RZ ;  /* 0x0ffffffe08027810 */ /* 0x001fcc0007ffe0ff */
[----:B------:R0:W4:Y:S02]  /*0130*/  F2I.FTZ.U32.TRUNC.NTZ R3, R2 ;  /* 0x0000000200037305 */ /* 0x000124000021f000 */
[----:B0-----:R-:W-:Y:S02]  /*0140*/  IMAD.MOV.U32 R2, RZ, RZ, RZ ;  /* 0x000000ffff027224 */ /* 0x001fe400078e00ff */
[----:B----4-:R-:W-:-:S04]  /*0150*/  IMAD.MOV R9, RZ, RZ, -R3 ;  /* 0x000000ffff097224 */ /* 0x010fc800078e0a03 */
[----:B------:R-:W-:-:S04]  /*0160*/  IMAD R9, R9, R0, RZ ;  /* 0x0000000009097224 */ /* 0x000fc800078e02ff */
[----:B------:R-:W-:-:S06]  /*0170*/  IMAD.HI.U32 R8, R3, R9, R2 ;  /* 0x0000000903087227 */ /* 0x000fcc00078e0002 */
[----:B------:R-:W-:-:S05]  /*0180*/  IMAD.HI.U32 R3, R8, R7, RZ ;  /* 0x0000000708037227 */ /* 0x000fca00078e00ff */
[----:B------:R-:W-:-:S05]  /*0190*/  IADD3 R2, PT, PT, -R3, RZ, RZ ;  /* 0x000000ff03027210 */ /* 0x000fca0007ffe1ff */
[----:B------:R-:W-:-:S05]  /*01a0*/  IMAD R7, R0, R2, R7 ;  /* 0x0000000200077224 */ /* 0x000fca00078e0207 */
[----:B------:R-:W-:-:S13]  /*01b0*/  ISETP.GE.U32.AND P0, PT, R7, R0, PT ;  /* 0x000000000700720c */ /* 0x000fda0003f06070 */
[----:B------:R-:W-:Y:S01]  /*01c0*/  @P0 IMAD.IADD R7, R7, 0x1, -R0 ;  /* 0x0000000107070824 */ /* 0x000fe200078e0a00 */
[----:B------:R-:W-:-:S04]  /*01d0*/  @P0 IADD3 R3, PT, PT, R3, 0x1, RZ ;  /* 0x0000000103030810 */ /* 0x000fc80007ffe0ff */
[----:B------:R-:W-:-:S13]  /*01e0*/  ISETP.GE.U32.AND P1, PT, R7, R0, PT ;  /* 0x000000000700720c */ /* 0x000fda0003f26070 */
[----:B------:R-:W-:Y:S01]  /*01f0*/  @P1 VIADD R3, R3, 0x1 ;  /* 0x0000000103031836 */ /* 0x000fe20000000000 */
[----:B------:R-:W-:-:S04]  /*0200*/  @!P2 LOP3.LUT R3, RZ, R0, RZ, 0x33, !PT ;  /* 0x00000000ff03a212 */ /* 0x000fc800078e33ff */
[----:B------:R-:W-:-:S04]  /*0210*/  IADD3 R2, PT, PT, R6, R3, RZ ;  /* 0x0000000306027210 */ /* 0x000fc80007ffe0ff */
[C---:B------:R-:W-:Y:S02]  /*0220*/  LOP3.LUT R3, R2.reuse, 0x3, RZ, 0xc0, !PT ;  /* 0x0000000302037812 */ /* 0x040fe400078ec0ff */
[----:B------:R-:W-:Y:S02]  /*0230*/  ISETP.GE.U32.AND P0, PT, R2, 0x3, PT ;  /* 0x000000030200780c */ /* 0x000fe40003f06070 */
[----:B------:R-:W-:-:S13]  /*0240*/  ISETP.NE.AND P1, PT, R3, 0x3, PT ;  /* 0x000000030300780c */ /* 0x000fda0003f25270 */
[----:B-123--:R-:W-:Y:S05]  /*0250*/  @!P1 BRA `(.L_x_1) ;  /* 0x00000000004c9947 */ /* 0x00efea0003800000 */
[----:B------:R-:W-:-:S04]  /*0260*/  IADD3 R2, PT, PT, R2, 0x1, RZ ;  /* 0x0000000102027810 */ /* 0x000fc80007ffe0ff */
[----:B------:R-:W-:Y:S01]  /*0270*/  LOP3.LUT R4, R2, 0x3, RZ, 0xc0, !PT ;  /* 0x0000000302047812 */ /* 0x000fe200078ec0ff */
[----:B------:R-:W-:-:S04]  /*0280*/  IMAD.WIDE.U32 R2, R5, 0x4, RZ ;  /* 0x0000000405027825 */ /* 0x000fc800078e00ff */
[----:B------:R-:W-:Y:S02]  /*0290*/  IMAD R5, R4, R0, R5 ;  /* 0x0000000004057224 */ /* 0x000fe400078e0205 */
[----:B------:R-:W-:-:S07]  /*02a0*/  IMAD.MOV R4, RZ, RZ, -R4 ;  /* 0x000000ffff047224 */ /* 0x000fce00078e0a04 */
.L_x_2:
[C---:B------:R-:W-:Y:S02]  /*02b0*/  IADD3 R8, P2, PT, R2.reuse, UR12, RZ ;  /* 0x0000000c02087c10 */ /* 0x040fe4000ff5e0ff */
[----:B------:R-:W-:Y:S02]  /*02c0*/  IADD3 R6, P1, PT, R2, UR8, RZ ;  /* 0x0000000802067c10 */ /* 0x000fe4000ff3e0ff */
[C---:B------:R-:W-:Y:S02]  /*02d0*/  IADD3.X R9, PT, PT, R3.reuse, UR13, RZ, P2, !PT ;  /* 0x0000000d03097c10 */ /* 0x040fe400097fe4ff */
[----:B------:R-:W-:-:S04]  /*02e0*/  IADD3.X R7, PT, PT, R3, UR9, RZ, P1, !PT ;  /* 0x0000000903077c10 */ /* 0x000fc80008ffe4ff */
[----:B------:R-:W2:Y:S04]  /*02f0*/  LDG.E R9, desc[UR4][R8.64] ;  /* 0x0000000408097981 */ /* 0x000ea8000c1e1900 */
[----:B------:R-:W2:Y:S01]  /*0300*/  LDG.E R6, desc[UR4][R6.64] ;  /* 0x0000000406067981 */ /* 0x000ea2000c1e1900 */
[----:B0-----:R-:W-:-:S04]  /*0310*/  IADD3 R10, P1, PT, R2, UR14, RZ ;  /* 0x0000000e020a7c10 */ /* 0x001fc8000ff3e0ff */
[----:B------:R-:W-:Y:S02]  /*0320*/  IADD3.X R11, PT, PT, R3, UR15, RZ, P1, !PT ;  /* 0x0000000f030b7c10 */ /* 0x000fe40008ffe4ff */
[----:B------:R-:W-:-:S04]  /*0330*/  IADD3 R4, PT, PT, R4, 0x1, RZ ;  /* 0x0000000104047810 */ /* 0x000fc80007ffe0ff */
[----:B------:R-:W-:Y:S01]  /*0340*/  ISETP.NE.AND P1, PT, R4, RZ, PT ;  /* 0x000000ff0400720c */ /* 0x000fe20003f25270 */
[----:B------:R-:W-:-:S04]  /*0350*/  IMAD.WIDE.U32 R2, R0, 0x4, R2 ;  /* 0x0000000400027825 */ /* 0x000fc800078e0002 */
[----:B--2---:R-:W-:-:S05]  /*0360*/  FADD R13, R6, R9 ;  /* 0x00000009060d7221 */ /* 0x004fca0000000000 */
[----:B------:R0:W-:Y:S03]  /*0370*/  STG.E desc[UR4][R10.64], R13 ;  /* 0x0000000d0a007986 */ /* 0x0001e6000c101904 */
[----:B------:R-:W-:Y:S05]  /*0380*/  @P1 BRA `(.L_x_2) ;  /* 0xfffffffc00c81947 */ /* 0x000fea000383ffff */
.L_x_1:
[----:B------:R-:W-:Y:S05]  /*0390*/  BSYNC.RECONVERGENT B0 ;  /* 0x0000000000007941 */ /* 0x000fea0003800200 */
.L_x_0:
[----:B------:R-:W-:Y:S05]  /*03a0*/  @!P0 EXIT ;  /* 0x000000000000894d */ /* 0x000fea0003800000 */
.L_x_3:
[----:B------:R-:W0:Y:S08]  /*03b0*/  LDC.64 R6, c[0x0][0x388] ;  /* 0x0000e200ff067b82 */ /* 0x000e300000000a00 */
[----:B------:R-:W1:Y:S08]  /*03c0*/  LDC.64 R2, c[0x0][0x390] ;  /* 0x0000e400ff027b82 */ /* 0x000e700000000a00 */
[----:B--2---:R-:W2:Y:S01]  /*03d0*/  LDC.64 R8, c[0x0][0x398] ;  /* 0x0000e600ff087b82 */ /* 0x004ea20000000a00 */
[----:B0-----:R-:W-:-:S06]  /*03e0*/  IMAD.WIDE.U32 R10, R5, 0x4, R6 ;  /* 0x00000004050a7825 */ /* 0x001fcc00078e0006 */
[----:B------:R-:W3:Y:S01]  /*03f0*/  LDG.E R10, desc[UR4][R10.64] ;  /* 0x000000040a0a7981 */ /* 0x000ee2000c1e1900 */
[----:B-1----:R-:W-:-:S06]  /*0400*/  IMAD.WIDE.U32 R12, R5, 0x4, R2 ;  /* 0x00000004050c7825 */ /* 0x002fcc00078e0002 */
[----:B------:R-:W3:Y:S01]  /*0410*/  LDG.E R13, desc[UR4][R12.64] ;  /* 0x000000040c0d7981 */ /* 0x000ee2000c1e1900 */
[----:B------:R-:W-:Y:S01]  /*0420*/  IADD3 R19, PT, PT, R0, R5, RZ ;  /* 0x0000000500137210 */ /* 0x000fe20007ffe0ff */
[----:B--2---:R-:W-:-:S04]  /*0430*/  IMAD.WIDE.U32 R4, R5, 0x4, R8 ;  /* 0x0000000405047825 */ /* 0x004fc800078e0008 */
[----:B------:R-:W-:-:S04]  /*0440*/  IMAD.WIDE.U32 R14, R19, 0x4, R6 ;  /* 0x00000004130e7825 */ /* 0x000fc800078e0006 */
[----:B------:R-:W-:-:S04]  /*0450*/  IMAD.WIDE.U32 R16, R19, 0x4, R2 ;  /* 0x0000000413107825 */ /* 0x000fc800078e0002 */
[----:B---3--:R-:W-:-:S05]  /*0460*/  FADD R21, R10, R13 ;  /* 0x0000000d0a157221 */ /* 0x008fca0000000000 */
[----:B------:R0:W-:Y:S04]  /*0470*/  STG.E desc[UR4][R4.64], R21 ;  /* 0x0000001504007986 */ /* 0x0001e8000c101904 */
[----:B------:R-:W2:Y:S04]  /*0480*/  LDG.E R14, desc[UR4][R14.64] ;  /* 0x000000040e0e7981 */ /* 0x000ea8000c1e1900 */
[----:B------:R-:W2:Y:S01]  /*0490*/  LDG.E R17, desc[UR4][R16.64] ;  /* 0x0000000410117981 */ /* 0x000ea2000c1e1900 */
[C---:B------:R-:W-:Y:S02]  /*04a0*/  IMAD.IADD R25, R19.reuse, 0x1, R0 ;  /* 0x0000000113197824 */ /* 0x040fe400078e0200 */
[----:B------:R-:W-:-:S04]  /*04b0*/  IMAD.WIDE.U32 R10, R19, 0x4, R8 ;  /* 0x00000004130a7825 */ /* 0x000fc800078e0008 */
[----:B------:R-:W-:-:S04]  /*04c0*/  IMAD.WIDE.U32 R12, R25, 0x4, R6 ;  /* 0x00000004190c7825 */ /* 0x000fc800078e0006 */
[----:B------:R-:W-:-:S04]  /*04d0*/  IMAD.WIDE.U32 R18, R25, 0x4, R2 ;  /* 0x0000000419127825 */ /* 0x000fc800078e0002 */
[----:B--2---:R-:W-:-:S05]  /*04e0*/  FADD R23, R14, R17 ;  /* 0x000000110e177221 */ /* 0x004fca0000000000 */
[----:B------:R1:W-:Y:S04]  /*04f0*/  STG.E desc[UR4][R10.64], R23 ;  /* 0x000000170a007986 */ /* 0x0003e8000c101904 */
[----:B------:R-:W2:Y:S04]  /*0500*/  LDG.E R12, desc[UR4][R12.64] ;  /* 0x000000040c0c7981 */ /* 0x000ea8000c1e1900 */
[----:B------:R-:W2:Y:S01]  /*0510*/  LDG.E R19, desc[UR4][R18.64] ;  /* 0x0000000412137981 */ /* 0x000ea2000c1e1900 */
[C---:B0-----:R-:W-:Y:S01]  /*0520*/  IADD3 R5, PT, PT, R25.reuse, R0, RZ ;  /* 0x0000000019057210 */ /* 0x041fe20007ffe0ff */
[----:B------:R-:W-:-:S04]  /*0530*/  IMAD.WIDE.U32 R14, R25, 0x4, R8 ;  /* 0x00000004190e7825 */ /* 0x000fc800078e0008 */
[----:B------:R-:W-:-:S04]  /*0540*/  IMAD.WIDE.U32 R6, R5, 0x4, R6 ;  /* 0x0000000405067825 */ /* 0x000fc800078e0006 */
[----:B------:R-:W-:-:S04]  /*0550*/  IMAD.WIDE.U32 R2, R5, 0x4, R2 ;  /* 0x0000000405027825 */ /* 0x000fc800078e0002 */
[----:B--2---:R-:W-:-:S05]  /*0560*/  FADD R17, R12, R19 ;  /* 0x000000130c117221 */ /* 0x004fca0000000000 */
[----:B------:R2:W-:Y:S04]  /*0570*/  STG.E desc[UR4][R14.64], R17 ;  /* 0x000000110e007986 */ /* 0x0005e8000c101904 */
[----:B------:R-:W1:Y:S04]  /*0580*/  LDG.E R6, desc[UR4][R6.64] ;  /* 0x0000000406067981 */ /* 0x000e68000c1e1900 */
[----:B------:R-:W1:Y:S01]  /*0590*/  LDG.E R3, desc[UR4][R2.64] ;  /* 0x0000000402037981 */ /* 0x000e62000c1e1900 */
[C---:B------:R-:W-:Y:S01]  /*05a0*/  IMAD.WIDE.U32 R8, R5.reuse, 0x4, R8 ;  /* 0x0000000405087825 */ /* 0x040fe200078e0008 */
[----:B------:R-:W-:-:S04]  /*05b0*/  IADD3 R5, PT, PT, R5, R0, RZ ;  /* 0x0000000005057210 */ /* 0x000fc80007ffe0ff */
[----:B------:R-:W-:Y:S01]  /*05c0*/  ISETP.GE.AND P0, PT, R5, UR6, PT ;  /* 0x0000000605007c0c */ /* 0x000fe2000bf06270 */
[----:B-1----:R-:W-:-:S05]  /*05d0*/  FADD R11, R6, R3 ;  /* 0x00000003060b7221 */ /* 0x002fca0000000000 */
[----:B------:R2:W-:Y:S07]  /*05e0*/  STG.E desc[UR4][R8.64], R11 ;  /* 0x0000000b08007986 */ /* 0x0005ee000c101904 */
[----:B------:R-:W-:Y:S05]  /*05f0*/  @!P0 BRA `(.L_x_3) ;  /* 0xfffffffc006c8947 */ /* 0x000fea000383ffff */
[----:B------:R-:W-:Y:S05]  /*0600*/  EXIT ;  /* 0x000000000000794d */ /* 0x000fea0003800000 */
.L_x_4:
[----:B------:R-:W-:-:S00]  /*0610*/  BRA `(.L_x_4) ;  /* 0xfffffffc00fc7947 */ /* 0x000fc0000383ffff */
[----:B------:R-:W-:-:S00]  /*0620*/  NOP ;  /* 0x0000000000007918 */ /* 0x000fc00000000000 */
        /* <DEDUP_REMOVED lines=13> */
.L_x_5:


//--------------------- .nv.shared.reserved.0     --------------------------
	.section	.nv.shared.reserved.0,"aw",@nobits
	.weak		__nv_reservedSMEM_offset_0_alias
	.size		__nv_reservedSMEM_offset_0_alias, 0, 64
	.other		__nv_reservedSMEM_offset_0_alias,@"STO_CUDA_RESERVED_SHARED STV_DEFAULT"
__nv_reservedSMEM_offset_0_alias:
	.zero		0
	.zero		64


//--------------------- .nv.constant0._Z3addiPfS_S_ --------------------------
	.section	.nv.constant0._Z3addiPfS_S_,"a",@progbits
	.sectionflags	@""
	.align	4
.nv.constant0._Z3addiPfS_S_:
	.zero		928


//--------------------- SYMBOLS --------------------------

	.type		.nv.reservedSmem.offset0,@object
	.size		.nv.reservedSmem.offset0,0x4
